//
// Generated by NVIDIA NVVM Compiler
//
// Compiler Build ID: CL-36424714
// Cuda compilation tools, release 13.0, V13.0.88
// Based on NVVM 20.0.0
//

.version 9.0
.target sm_100
.address_size 64

	// .globl	_Z9transposePKfPf

.visible .entry _Z9transposePKfPf(
	.param .u64 .ptr .align 1 _Z9transposePKfPf_param_0,
	.param .u64 .ptr .align 1 _Z9transposePKfPf_param_1
)
{
	.reg .pred 	%p<6>;
	.reg .b32 	%r<20>;
	.reg .b32 	%f<2>;
	.reg .b64 	%rd<9>;

	ld.param.u64 	%rd1, [_Z9transposePKfPf_param_0];
	ld.param.u64 	%rd2, [_Z9transposePKfPf_param_1];
	mov.u32 	%r4, %ctaid.x;
	mov.u32 	%r5, %ntid.x;
	mov.u32 	%r6, %tid.x;
	mad.lo.s32 	%r1, %r4, %r5, %r6;
	mov.u32 	%r7, %ctaid.y;
	mov.u32 	%r8, %ntid.y;
	mov.u32 	%r9, %tid.y;
	mad.lo.s32 	%r10, %r7, %r8, %r9;
	mov.u32 	%r11, %ctaid.z;
	mov.u32 	%r12, %ntid.z;
	mov.u32 	%r13, %tid.z;
	mad.lo.s32 	%r3, %r11, %r12, %r13;
	setp.gt.s32 	%p1, %r1, 35;
	setp.gt.u32 	%p2, %r10, 15;
	setp.gt.u32 	%p3, %r3, 47;
	or.pred  	%p4, %p2, %p3;
	or.pred  	%p5, %p4, %p1;
	@%p5 bra 	$L__BB0_2;
	cvta.to.global.u64 	%rd3, %rd1;
	cvta.to.global.u64 	%rd4, %rd2;
	mul.lo.s32 	%r14, %r1, 768;
	mad.lo.s32 	%r15, %r10, 48, %r3;
	add.s32 	%r16, %r15, %r14;
	shl.b32 	%r17, %r3, 4;
	add.s32 	%r18, %r17, %r10;
	add.s32 	%r19, %r18, %r14;
	mul.wide.s32 	%rd5, %r16, 4;
	add.s64 	%rd6, %rd3, %rd5;
	ld.global.nc.f32 	%f1, [%rd6];
	mul.wide.s32 	%rd7, %r19, 4;
	add.s64 	%rd8, %rd4, %rd7;
	st.global.f32 	[%rd8], %f1;
$L__BB0_2:
	ret;

}


// ===== COMPILED SASS (sm_100) =====

	.target	sm_100

	.elftype	@"ET_EXEC"


//--------------------- .note.nv.tkinfo           --------------------------
	.section	.note.nv.tkinfo,"",@"SHT_NOTE"
	.sectionflags	@"SHF_NOTE_NV_TKINFO"
	.tkinfo
        /*0018*/ 	.word	0x00000002
        /*0030*/ 	.string	""
        /*0030*/ 	.string	"ptxas"
        /*0030*/ 	.string	"Cuda compilation tools, release 13.0, V13.0.88"
        /*0030*/ 	.string	"Build cuda_13.0.r13.0/compiler.36424714_0"
        /*0030*/ 	.string	"-arch sm_100 -m 64 "



//--------------------- .note.nv.cuinfo           --------------------------
	.section	.note.nv.cuinfo,"",@"SHT_NOTE"
	.sectionflags	@"SHF_NOTE_NV_CUINFO"
        /*0018*/ 	.short	0x0002
        /*001a*/ 	.short	0x0064
        /*001c*/ 	.short	0x0082
	.zero		2


//--------------------- .nv.info                  --------------------------
	.section	.nv.info,"",@"SHT_CUDA_INFO"
	.align	4


	//----- nvinfo : EIATTR_REGCOUNT
	.align		4
        /*0000*/ 	.byte	0x04, 0x2f
        /*0002*/ 	.short	(.L_1 - .L_0)
	.align		4
.L_0:
        /*0004*/ 	.word	index@(_Z9transposePKfPf)
        /*0008*/ 	.word	0x0000000a


	//----- nvinfo : EIATTR_FRAME_SIZE
	.align		4
.L_1:
        /*000c*/ 	.byte	0x04, 0x11
        /*000e*/ 	.short	(.L_3 - .L_2)
	.align		4
.L_2:
        /*0010*/ 	.word	index@(_Z9transposePKfPf)
        /*0014*/ 	.word	0x00000000


	//----- nvinfo : EIATTR_MIN_STACK_SIZE
	.align		4
.L_3:
        /*0018*/ 	.byte	0x04, 0x12
        /*001a*/ 	.short	(.L_5 - .L_4)
	.align		4
.L_4:
        /*001c*/ 	.word	index@(_Z9transposePKfPf)
        /*0020*/ 	.word	0x00000000
.L_5:


//--------------------- .nv.compat                --------------------------
	.section	.nv.compat,"",@"SHT_CUDA_COMPAT_INFO"
	.align	4
        /*0000*/ 	.byte	0x02, 0x09, 0x00, 0x00, 0x02, 0x02, 0x01, 0x00, 0x02, 0x05, 0x05, 0x00, 0x03, 0x07, 0x01, 0x01
        /*0010*/ 	.byte	0x02, 0x03, 0x00, 0x00, 0x02, 0x06, 0x01, 0x00, 0x04, 0x0b, 0x08, 0x00, 0x09, 0x00, 0x00, 0x00
        /*0020*/ 	.byte	0x00, 0x00, 0x00, 0x00


//--------------------- .nv.info._Z9transposePKfPf --------------------------
	.section	.nv.info._Z9transposePKfPf,"",@"SHT_CUDA_INFO"
	.sectionflags	@""
	.align	4


	//----- nvinfo : EIATTR_CUDA_API_VERSION
	.align		4
        /*0000*/ 	.byte	0x04, 0x37
        /*0002*/ 	.short	(.L_7 - .L_6)
.L_6:
        /*0004*/ 	.word	0x00000082


	//----- nvinfo : EIATTR_KPARAM_INFO
	.align		4
.L_7:
        /*0008*/ 	.byte	0x04, 0x17
        /*000a*/ 	.short	(.L_9 - .L_8)
.L_8:
        /*000c*/ 	.word	0x00000000
        /*0010*/ 	.short	0x0001
        /*0012*/ 	.short	0x0008
        /*0014*/ 	.byte	0x00, 0xf5, 0x21, 0x00


	//----- nvinfo : EIATTR_KPARAM_INFO
	.align		4
.L_9:
        /*0018*/ 	.byte	0x04, 0x17
        /*001a*/ 	.short	(.L_11 - .L_10)
.L_10:
        /*001c*/ 	.word	0x00000000
        /*0020*/ 	.short	0x0000
        /*0022*/ 	.short	0x0000
        /*0024*/ 	.byte	0x00, 0xf5, 0x21, 0x00


	//----- nvinfo : EIATTR_SPARSE_MMA_MASK
	.align		4
.L_11:
        /*0028*/ 	.byte	0x03, 0x50
        /*002a*/ 	.short	0x0000


	//----- nvinfo : EIATTR_MAXREG_COUNT
	.align		4
        /*002c*/ 	.byte	0x03, 0x1b
        /*002e*/ 	.short	0x00ff


	//----- nvinfo : EIATTR_MERCURY_ISA_VERSION
	.align		4
        /*0030*/ 	.byte	0x03, 0x5f
        /*0032*/ 	.short	0x0101


	//----- nvinfo : EIATTR_VRC_CTA_INIT_COUNT
	.align		4
        /*0034*/ 	.byte	0x02, 0x4a
	.zero		1
	.zero		1


	//----- nvinfo : EIATTR_EXIT_INSTR_OFFSETS
	.align		4
        /*0038*/ 	.byte	0x04, 0x1c
        /*003a*/ 	.short	(.L_13 - .L_12)


	//   ....[0]....
.L_12:
        /*003c*/ 	.word	0x00000100


	//   ....[1]....
        /*0040*/ 	.word	0x000001c0


	//----- nvinfo : EIATTR_CBANK_PARAM_SIZE
	.align		4
.L_13:
        /*0044*/ 	.byte	0x03, 0x19
        /*0046*/ 	.short	0x0010


	//----- nvinfo : EIATTR_PARAM_CBANK
	.align		4
        /*0048*/ 	.byte	0x04, 0x0a
        /*004a*/ 	.short	(.L_15 - .L_14)
	.align		4
.L_14:
        /*004c*/ 	.word	index@(.nv.constant0._Z9transposePKfPf)
        /*0050*/ 	.short	0x0380
        /*0052*/ 	.short	0x0010


	//----- nvinfo : EIATTR_SW_WAR
	.align		4
.L_15:
        /*0054*/ 	.byte	0x04, 0x36
        /*0056*/ 	.short	(.L_17 - .L_16)
.L_16:
        /*0058*/ 	.word	0x00000008
.L_17:


//--------------------- .nv.callgraph             --------------------------
	.section	.nv.callgraph,"",@"SHT_CUDA_CALLGRAPH"
	.align	4
	.sectionentsize	8
	.align		4
        /*0000*/ 	.word	0x00000000
	.align		4
        /*0004*/ 	.word	0xffffffff
	.align		4
        /*0008*/ 	.word	0x00000000
	.align		4
        /*000c*/ 	.word	0xfffffffe
	.align		4
        /*0010*/ 	.word	0x00000000
	.align		4
        /*0014*/ 	.word	0xfffffffd
	.align		4
        /*0018*/ 	.word	0x00000000
	.align		4
        /*001c*/ 	.word	0xfffffffc


//--------------------- .text._Z9transposePKfPf   --------------------------
	.section	.text._Z9transposePKfPf,"ax",@progbits
	.align	128
        .global         _Z9transposePKfPf
        .type           _Z9transposePKfPf,@function
        .size           _Z9transposePKfPf,(.L_x_1 - _Z9transposePKfPf)
        .other          _Z9transposePKfPf,@"STO_CUDA_ENTRY STV_DEFAULT"
_Z9transposePKfPf:
.text._Z9transposePKfPf:
[----:B------:R-:W-:Y:S01]  /*0000*/  LDC R1, c[0x0][0x37c] ;  /* 0x0000df00ff017b82 */ /* 0x000fe20000000800 */
[----:B------:R-:W0:Y:S07]  /*0010*/  S2R R2, SR_TID.Z ;  /* 0x0000000000027919 */ /* 0x000e2e0000002300 */
[----:B------:R-:W1:Y:S01]  /*0020*/  LDC R0, c[0x0][0x360] ;  /* 0x0000d800ff007b82 */ /* 0x000e620000000800 */
[----:B------:R-:W2:Y:S01]  /*0030*/  S2R R5, SR_TID.Y ;  /* 0x0000000000057919 */ /* 0x000ea20000002200 */
[----:B------:R-:W1:Y:S06]  /*0040*/  S2R R3, SR_TID.X ;  /* 0x0000000000037919 */ /* 0x000e6c0000002100 */
[----:B------:R-:W2:Y:S08]  /*0050*/  LDC R6, c[0x0][0x364] ;  /* 0x0000d900ff067b82 */ /* 0x000eb00000000800 */
[----:B------:R-:W0:Y:S08]  /*0060*/  S2UR UR6, SR_CTAID.Z ;  /* 0x00000000000679c3 */ /* 0x000e300000002700 */
[----:B------:R-:W0:Y:S08]  /*0070*/  LDC R7, c[0x0][0x368] ;  /* 0x0000da00ff077b82 */ /* 0x000e300000000800 */
[----:B------:R-:W2:Y:S08]  /*0080*/  S2UR UR5, SR_CTAID.Y ;  /* 0x00000000000579c3 */ /* 0x000eb00000002600 */
[----:B------:R-:W1:Y:S01]  /*0090*/  S2UR UR4, SR_CTAID.X ;  /* 0x00000000000479c3 */ /* 0x000e620000002500 */
[----:B0-----:R-:W-:-:S05]  /*00a0*/  IMAD R7, R7, UR6, R2 ;  /* 0x0000000607077c24 */ /* 0x001fca000f8e0202 */
[----:B------:R-:W-:Y:S01]  /*00b0*/  ISETP.GT.U32.AND P0, PT, R7, 0x2f, PT ;  /* 0x0000002f0700780c */ /* 0x000fe20003f04070 */
[----:B--2---:R-:W-:-:S05]  /*00c0*/  IMAD R6, R6, UR5, R5 ;  /* 0x0000000506067c24 */ /* 0x004fca000f8e0205 */
[----:B------:R-:W-:Y:S01]  /*00d0*/  ISETP.GT.U32.OR P0, PT, R6, 0xf, P0 ;  /* 0x0000000f0600780c */ /* 0x000fe20000704470 */
[----:B-1----:R-:W-:-:S05]  /*00e0*/  IMAD R0, R0, UR4, R3 ;  /* 0x0000000400007c24 */ /* 0x002fca000f8e0203 */
[----:B------:R-:W-:-:S13]  /*00f0*/  ISETP.GT.OR P0, PT, R0, 0x23, P0 ;  /* 0x000000230000780c */ /* 0x000fda0000704670 */
[----:B------:R-:W-:Y:S05]  /*0100*/  @P0 EXIT ;  /* 0x000000000000094d */ /* 0x000fea0003800000 */
[----:B------:R-:W0:Y:S01]  /*0110*/  LDC.64 R2, c[0x0][0x380] ;  /* 0x0000e000ff027b82 */ /* 0x000e220000000a00 */
[----:B------:R-:W1:Y:S01]  /*0120*/  LDCU.64 UR4, c[0x0][0x358] ;  /* 0x00006b00ff0477ac */ /* 0x000e620008000a00 */
[----:B------:R-:W-:-:S04]  /*0130*/  IMAD R5, R6, 0x30, R7 ;  /* 0x0000003006057824 */ /* 0x000fc800078e0207 */
[----:B------:R-:W-:-:S04]  /*0140*/  IMAD R5, R0, 0x300, R5 ;  /* 0x0000030000057824 */ /* 0x000fc800078e0205 */
[----:B0-----:R-:W-:Y:S02]  /*0150*/  IMAD.WIDE R2, R5, 0x4, R2 ;  /* 0x0000000405027825 */ /* 0x001fe400078e0202 */
[----:B------:R-:W0:Y:S04]  /*0160*/  LDC.64 R4, c[0x0][0x388] ;  /* 0x0000e200ff047b82 */ /* 0x000e280000000a00 */
[----:B-1----:R-:W2:Y:S01]  /*0170*/  LDG.E.CONSTANT R3, desc[UR4][R2.64] ;  /* 0x0000000402037981 */ /* 0x002ea2000c1e9900 */
[----:B------:R-:W-:-:S05]  /*0180*/  LEA R7, R7, R6, 0x4 ;  /* 0x0000000607077211 */ /* 0x000fca00078e20ff */
[----:B------:R-:W-:-:S04]  /*0190*/  IMAD R7, R0, 0x300, R7 ;  /* 0x0000030000077824 */ /* 0x000fc800078e0207 */
[----:B0-----:R-:W-:-:S05]  /*01a0*/  IMAD.WIDE R4, R7, 0x4, R4 ;  /* 0x0000000407047825 */ /* 0x001fca00078e0204 */
[----:B--2---:R-:W-:Y:S01]  /*01b0*/  STG.E desc[UR4][R4.64], R3 ;  /* 0x0000000304007986 */ /* 0x004fe2000c101904 */
[----:B------:R-:W-:Y:S05]  /*01c0*/  EXIT ;  /* 0x000000000000794d */ /* 0x000fea0003800000 */
.L_x_0:
[----:B------:R-:W-:-:S00]  /*01d0*/  BRA `(.L_x_0) ;  /* 0xfffffffc00fc7947 */ /* 0x000fc0000383ffff */
[----:B------:R-:W-:-:S00]  /*01e0*/  NOP ;  /* 0x0000000000007918 */ /* 0x000fc00000000000 */
        /* <DEDUP_REMOVED lines=9> */
.L_x_1:


//--------------------- .nv.shared.reserved.0     --------------------------
	.section	.nv.shared.reserved.0,"aw",@nobits
	.weak		__nv_reservedSMEM_offset_0_alias
	.size		__nv_reservedSMEM_offset_0_alias, 0, 64
	.other		__nv_reservedSMEM_offset_0_alias,@"STO_CUDA_RESERVED_SHARED STV_DEFAULT"
__nv_reservedSMEM_offset_0_alias:
	.zero		0
	.zero		64


//--------------------- .nv.constant0._Z9transposePKfPf --------------------------
	.section	.nv.constant0._Z9transposePKfPf,"a",@progbits
	.sectionflags	@""
	.align	4
.nv.constant0._Z9transposePKfPf:
	.zero		912


//--------------------- SYMBOLS --------------------------

	.type		.nv.reservedSmem.offset0,@object
	.size		.nv.reservedSmem.offset0,0x4
